//
// Generated by NVIDIA NVVM Compiler
//
// Compiler Build ID: CL-36424714
// Cuda compilation tools, release 13.0, V13.0.88
// Based on NVVM 20.0.0
//

.version 9.0
.target sm_100
.address_size 64

	// .globl	_Z6reducePfS_i

.visible .entry _Z6reducePfS_i(
	.param .u64 .ptr .align 1 _Z6reducePfS_i_param_0,
	.param .u64 .ptr .align 1 _Z6reducePfS_i_param_1,
	.param .u32 _Z6reducePfS_i_param_2
)
{


	ret;

}


// ===== COMPILED SASS (sm_100) =====

	.target	sm_100

	.elftype	@"ET_EXEC"


//--------------------- .note.nv.tkinfo           --------------------------
	.section	.note.nv.tkinfo,"",@"SHT_NOTE"
	.sectionflags	@"SHF_NOTE_NV_TKINFO"
	.tkinfo
        /*0018*/ 	.word	0x00000002
        /*0030*/ 	.string	""
        /*0030*/ 	.string	"ptxas"
        /*0030*/ 	.string	"Cuda compilation tools, release 13.0, V13.0.88"
        /*0030*/ 	.string	"Build cuda_13.0.r13.0/compiler.36424714_0"
        /*0030*/ 	.string	"-arch sm_100 -m 64 "



//--------------------- .note.nv.cuinfo           --------------------------
	.section	.note.nv.cuinfo,"",@"SHT_NOTE"
	.sectionflags	@"SHF_NOTE_NV_CUINFO"
        /*0018*/ 	.short	0x0002
        /*001a*/ 	.short	0x0064
        /*001c*/ 	.short	0x0082
	.zero		2


//--------------------- .nv.info                  --------------------------
	.section	.nv.info,"",@"SHT_CUDA_INFO"
	.align	4


	//----- nvinfo : EIATTR_REGCOUNT
	.align		4
        /*0000*/ 	.byte	0x04, 0x2f
        /*0002*/ 	.short	(.L_1 - .L_0)
	.align		4
.L_0:
        /*0004*/ 	.word	index@(_Z6reducePfS_i)
        /*0008*/ 	.word	0x00000004


	//----- nvinfo : EIATTR_FRAME_SIZE
	.align		4
.L_1:
        /*000c*/ 	.byte	0x04, 0x11
        /*000e*/ 	.short	(.L_3 - .L_2)
	.align		4
.L_2:
        /*0010*/ 	.word	index@(_Z6reducePfS_i)
        /*0014*/ 	.word	0x00000000


	//----- nvinfo : EIATTR_MIN_STACK_SIZE
	.align		4
.L_3:
        /*0018*/ 	.byte	0x04, 0x12
        /*001a*/ 	.short	(.L_5 - .L_4)
	.align		4
.L_4:
        /*001c*/ 	.word	index@(_Z6reducePfS_i)
        /*0020*/ 	.word	0x00000000
.L_5:


//--------------------- .nv.compat                --------------------------
	.section	.nv.compat,"",@"SHT_CUDA_COMPAT_INFO"
	.align	4
        /*0000*/ 	.byte	0x02, 0x09, 0x00, 0x00, 0x02, 0x02, 0x01, 0x00, 0x02, 0x05, 0x05, 0x00, 0x03, 0x07, 0x01, 0x01
        /*0010*/ 	.byte	0x02, 0x03, 0x00, 0x00, 0x02, 0x06, 0x01, 0x00, 0x04, 0x0b, 0x08, 0x00, 0x09, 0x00, 0x00, 0x00
        /*0020*/ 	.byte	0x00, 0x00, 0x00, 0x00


//--------------------- .nv.info._Z6reducePfS_i   --------------------------
	.section	.nv.info._Z6reducePfS_i,"",@"SHT_CUDA_INFO"
	.sectionflags	@""
	.align	4


	//----- nvinfo : EIATTR_CUDA_API_VERSION
	.align		4
        /*0000*/ 	.byte	0x04, 0x37
        /*0002*/ 	.short	(.L_7 - .L_6)
.L_6:
        /*0004*/ 	.word	0x00000082


	//----- nvinfo : EIATTR_KPARAM_INFO
	.align		4
.L_7:
        /*0008*/ 	.byte	0x04, 0x17
        /*000a*/ 	.short	(.L_9 - .L_8)
.L_8:
        /*000c*/ 	.word	0x00000000
        /*0010*/ 	.short	0x0002
        /*0012*/ 	.short	0x0010
        /*0014*/ 	.byte	0x00, 0xf0, 0x11, 0x00


	//----- nvinfo : EIATTR_KPARAM_INFO
	.align		4
.L_9:
        /*0018*/ 	.byte	0x04, 0x17
        /*001a*/ 	.short	(.L_11 - .L_10)
.L_10:
        /*001c*/ 	.word	0x00000000
        /*0020*/ 	.short	0x0001
        /*0022*/ 	.short	0x0008
        /*0024*/ 	.byte	0x00, 0xf5, 0x21, 0x00


	//----- nvinfo : EIATTR_KPARAM_INFO
	.align		4
.L_11:
        /*0028*/ 	.byte	0x04, 0x17
        /*002a*/ 	.short	(.L_13 - .L_12)
.L_12:
        /*002c*/ 	.word	0x00000000
        /*0030*/ 	.short	0x0000
        /*0032*/ 	.short	0x0000
        /*0034*/ 	.byte	0x00, 0xf5, 0x21, 0x00


	//----- nvinfo : EIATTR_SPARSE_MMA_MASK
	.align		4
.L_13:
        /*0038*/ 	.byte	0x03, 0x50
        /*003a*/ 	.short	0x0000


	//----- nvinfo : EIATTR_MAXREG_COUNT
	.align		4
        /*003c*/ 	.byte	0x03, 0x1b
        /*003e*/ 	.short	0x00ff


	//----- nvinfo : EIATTR_MERCURY_ISA_VERSION
	.align		4
        /*0040*/ 	.byte	0x03, 0x5f
        /*0042*/ 	.short	0x0101


	//----- nvinfo : EIATTR_VRC_CTA_INIT_COUNT
	.align		4
        /*0044*/ 	.byte	0x02, 0x4a
	.zero		1
	.zero		1


	//----- nvinfo : EIATTR_EXIT_INSTR_OFFSETS
	.align		4
        /*0048*/ 	.byte	0x04, 0x1c
        /*004a*/ 	.short	(.L_15 - .L_14)


	//   ....[0]....
.L_14:
        /*004c*/ 	.word	0x00000010


	//----- nvinfo : EIATTR_CBANK_PARAM_SIZE
	.align		4
.L_15:
        /*0050*/ 	.byte	0x03, 0x19
        /*0052*/ 	.short	0x0014


	//----- nvinfo : EIATTR_PARAM_CBANK
	.align		4
        /*0054*/ 	.byte	0x04, 0x0a
        /*0056*/ 	.short	(.L_17 - .L_16)
	.align		4
.L_16:
        /*0058*/ 	.word	index@(.nv.constant0._Z6reducePfS_i)
        /*005c*/ 	.short	0x0380
        /*005e*/ 	.short	0x0014


	//----- nvinfo : EIATTR_SW_WAR
	.align		4
.L_17:
        /*0060*/ 	.byte	0x04, 0x36
        /*0062*/ 	.short	(.L_19 - .L_18)
.L_18:
        /*0064*/ 	.word	0x00000008
.L_19:


//--------------------- .nv.callgraph             --------------------------
	.section	.nv.callgraph,"",@"SHT_CUDA_CALLGRAPH"
	.align	4
	.sectionentsize	8
	.align		4
        /*0000*/ 	.word	0x00000000
	.align		4
        /*0004*/ 	.word	0xffffffff
	.align		4
        /*0008*/ 	.word	0x00000000
	.align		4
        /*000c*/ 	.word	0xfffffffe
	.align		4
        /*0010*/ 	.word	0x00000000
	.align		4
        /*0014*/ 	.word	0xfffffffd
	.align		4
        /*0018*/ 	.word	0x00000000
	.align		4
        /*001c*/ 	.word	0xfffffffc


//--------------------- .text._Z6reducePfS_i      --------------------------
	.section	.text._Z6reducePfS_i,"ax",@progbits
	.align	128
        .global         _Z6reducePfS_i
        .type           _Z6reducePfS_i,@function
        .size           _Z6reducePfS_i,(.L_x_1 - _Z6reducePfS_i)
        .other          _Z6reducePfS_i,@"STO_CUDA_ENTRY STV_DEFAULT"
_Z6reducePfS_i:
.text._Z6reducePfS_i:
[----:B------:R-:W-:Y:S01]  /*0000*/  LDC R1, c[0x0][0x37c] ;  /* 0x0000df00ff017b82 */ /* 0x000fe20000000800 */
[----:B------:R-:W-:Y:S05]  /*0010*/  EXIT ;  /* 0x000000000000794d */ /* 0x000fea0003800000 */
.L_x_0:
[----:B------:R-:W-:-:S00]  /*0020*/  BRA `(.L_x_0) ;  /* 0xfffffffc00fc7947 */ /* 0x000fc0000383ffff */
[----:B------:R-:W-:-:S00]  /*0030*/  NOP ;  /* 0x0000000000007918 */ /* 0x000fc00000000000 */
        /* <DEDUP_REMOVED lines=12> */
.L_x_1:


//--------------------- .nv.shared.reserved.0     --------------------------
	.section	.nv.shared.reserved.0,"aw",@nobits
	.weak		__nv_reservedSMEM_offset_0_alias
	.size		__nv_reservedSMEM_offset_0_alias, 0, 64
	.other		__nv_reservedSMEM_offset_0_alias,@"STO_CUDA_RESERVED_SHARED STV_DEFAULT"
__nv_reservedSMEM_offset_0_alias:
	.zero		0
	.zero		64


//--------------------- .nv.constant0._Z6reducePfS_i --------------------------
	.section	.nv.constant0._Z6reducePfS_i,"a",@progbits
	.sectionflags	@""
	.align	4
.nv.constant0._Z6reducePfS_i:
	.zero		916


//--------------------- SYMBOLS --------------------------

	.type		.nv.reservedSmem.offset0,@object
	.size		.nv.reservedSmem.offset0,0x4
